	.headerflags	@"EF_CUDA_TEXMODE_UNIFIED EF_CUDA_64BIT_ADDRESS EF_CUDA_ACCELERATORS EF_CUDA_SM90 EF_CUDA_VIRTUAL_SM(EF_CUDA_SM90)"
	.elftype	@"ET_EXEC"


//--------------------- .nv.info                  --------------------------
	.section	.nv.info,"",@"SHT_CUDA_INFO"
	.align	4


	//----- nvinfo : EIATTR_REGCOUNT
	.align		4
        /*0000*/ 	.byte	0x04, 0x2f
        /*0002*/ 	.short	(.L_1 - .L_0)
	.align		4
.L_0:
        /*0004*/ 	.word	index@(triton_poi_fused_cat_23)
        /*0008*/ 	.word	0x00000018


	//----- nvinfo : EIATTR_MIN_STACK_SIZE
	.align		4
.L_1:
        /*000c*/ 	.byte	0x04, 0x12
        /*000e*/ 	.short	(.L_3 - .L_2)
	.align		4
.L_2:
        /*0010*/ 	.word	index@(triton_poi_fused_cat_23)
        /*0014*/ 	.word	0x00000000


	//----- nvinfo : EIATTR_FRAME_SIZE
	.align		4
.L_3:
        /*0018*/ 	.byte	0x04, 0x11
        /*001a*/ 	.short	(.L_5 - .L_4)
	.align		4
.L_4:
        /*001c*/ 	.word	index@(triton_poi_fused_cat_23)
        /*0020*/ 	.word	0x00000000


	//----- nvinfo : EIATTR_MIN_STACK_SIZE
	.align		4
.L_5:
        /*0024*/ 	.byte	0x04, 0x12
        /*0026*/ 	.short	(.L_7 - .L_6)
	.align		4
.L_6:
        /*0028*/ 	.word	index@(triton_poi_fused_cat_23)
        /*002c*/ 	.word	0x00000000
.L_7:


//--------------------- .nv.info.triton_poi_fused_cat_23 --------------------------
	.section	.nv.info.triton_poi_fused_cat_23,"",@"SHT_CUDA_INFO"
	.sectionflags	@""
	.align	4


	//----- nvinfo : EIATTR_CUDA_API_VERSION
	.align		4
        /*0000*/ 	.byte	0x04, 0x37
        /*0002*/ 	.short	(.L_9 - .L_8)
.L_8:
        /*0004*/ 	.word	0x0000007c


	//----- nvinfo : EIATTR_KPARAM_INFO
	.align		4
.L_9:
        /*0008*/ 	.byte	0x04, 0x17
        /*000a*/ 	.short	(.L_11 - .L_10)
.L_10:
        /*000c*/ 	.word	0x00000000
        /*0010*/ 	.short	0x0005
        /*0012*/ 	.short	0x0028
        /*0014*/ 	.byte	0x00, 0xf0, 0x11, 0x00


	//----- nvinfo : EIATTR_KPARAM_INFO
	.align		4
.L_11:
        /*0018*/ 	.byte	0x04, 0x17
        /*001a*/ 	.short	(.L_13 - .L_12)
.L_12:
        /*001c*/ 	.word	0x00000000
        /*0020*/ 	.short	0x0004
        /*0022*/ 	.short	0x0020
        /*0024*/ 	.byte	0x00, 0xf4, 0x21, 0x00


	//----- nvinfo : EIATTR_KPARAM_INFO
	.align		4
.L_13:
        /*0028*/ 	.byte	0x04, 0x17
        /*002a*/ 	.short	(.L_15 - .L_14)
.L_14:
        /*002c*/ 	.word	0x00000000
        /*0030*/ 	.short	0x0003
        /*0032*/ 	.short	0x0018
        /*0034*/ 	.byte	0x00, 0xf4, 0x21, 0x00


	//----- nvinfo : EIATTR_KPARAM_INFO
	.align		4
.L_15:
        /*0038*/ 	.byte	0x04, 0x17
        /*003a*/ 	.short	(.L_17 - .L_16)
.L_16:
        /*003c*/ 	.word	0x00000000
        /*0040*/ 	.short	0x0002
        /*0042*/ 	.short	0x0010
        /*0044*/ 	.byte	0x00, 0xf4, 0x21, 0x00


	//----- nvinfo : EIATTR_KPARAM_INFO
	.align		4
.L_17:
        /*0048*/ 	.byte	0x04, 0x17
        /*004a*/ 	.short	(.L_19 - .L_18)
.L_18:
        /*004c*/ 	.word	0x00000000
        /*0050*/ 	.short	0x0001
        /*0052*/ 	.short	0x0008
        /*0054*/ 	.byte	0x00, 0xf4, 0x21, 0x00


	//----- nvinfo : EIATTR_KPARAM_INFO
	.align		4
.L_19:
        /*0058*/ 	.byte	0x04, 0x17
        /*005a*/ 	.short	(.L_21 - .L_20)
.L_20:
        /*005c*/ 	.word	0x00000000
        /*0060*/ 	.short	0x0000
        /*0062*/ 	.short	0x0000
        /*0064*/ 	.byte	0x00, 0xf4, 0x21, 0x00


	//----- nvinfo : EIATTR_SPARSE_MMA_MASK
	.align		4
.L_21:
        /*0068*/ 	.byte	0x03, 0x50
        /*006a*/ 	.short	0x0000


	//----- nvinfo : EIATTR_MAXREG_COUNT
	.align		4
        /*006c*/ 	.byte	0x03, 0x1b
        /*006e*/ 	.short	0x00ff


	//----- nvinfo : EIATTR_EXIT_INSTR_OFFSETS
	.align		4
        /*0070*/ 	.byte	0x04, 0x1c
        /*0072*/ 	.short	(.L_23 - .L_22)


	//   ....[0]....
.L_22:
        /*0074*/ 	.word	0x000003c0


	//   ....[1]....
        /*0078*/ 	.word	0x000003e0


	//----- nvinfo : EIATTR_REQNTID
	.align		4
.L_23:
        /*007c*/ 	.byte	0x04, 0x10
        /*007e*/ 	.short	(.L_25 - .L_24)
.L_24:
        /*0080*/ 	.word	0x00000100
        /*0084*/ 	.word	0x00000001
        /*0088*/ 	.word	0x00000001


	//----- nvinfo : EIATTR_CBANK_PARAM_SIZE
	.align		4
.L_25:
        /*008c*/ 	.byte	0x03, 0x19
        /*008e*/ 	.short	0x002c


	//----- nvinfo : EIATTR_PARAM_CBANK
	.align		4
        /*0090*/ 	.byte	0x04, 0x0a
        /*0092*/ 	.short	(.L_27 - .L_26)
	.align		4
.L_26:
        /*0094*/ 	.word	index@(.nv.constant0.triton_poi_fused_cat_23)
        /*0098*/ 	.short	0x0210
        /*009a*/ 	.short	0x002c


	//----- nvinfo : EIATTR_SW_WAR
	.align		4
.L_27:
        /*009c*/ 	.byte	0x04, 0x36
        /*009e*/ 	.short	(.L_29 - .L_28)
.L_28:
        /*00a0*/ 	.word	0x00000008
.L_29:


//--------------------- .nv.callgraph             --------------------------
	.section	.nv.callgraph,"",@"SHT_CUDA_CALLGRAPH"
	.align	4
	.sectionentsize	8
	.align		4
        /*0000*/ 	.word	0x00000000
	.align		4
        /*0004*/ 	.word	0xffffffff
	.align		4
        /*0008*/ 	.word	0x00000000
	.align		4
        /*000c*/ 	.word	0xfffffffe
	.align		4
        /*0010*/ 	.word	0x00000000
	.align		4
        /*0014*/ 	.word	0xfffffffd
	.align		4
        /*0018*/ 	.word	0x00000000
	.align		4
        /*001c*/ 	.word	0xfffffffc


//--------------------- .text.triton_poi_fused_cat_23 --------------------------
	.section	.text.triton_poi_fused_cat_23,"ax",@progbits
	.align	128
        .global         triton_poi_fused_cat_23
        .type           triton_poi_fused_cat_23,@function
        .size           triton_poi_fused_cat_23,(.L_x_1 - triton_poi_fused_cat_23)
        .other          triton_poi_fused_cat_23,@"STO_CUDA_ENTRY STV_DEFAULT"
triton_poi_fused_cat_23:
.text.triton_poi_fused_cat_23:
[----:B------:R-:W0:Y:S02]  /*0000*/  LDC R1, c[0x0][0x28] ;  /* 0x00000a00ff017b82 */ /* 0x000e240000000800 */
[----:B------:R-:W1:Y:S01]  /*0010*/  S2R R0, SR_TID.X ;  /* 0x0000000000007919 */ /* 0x000e620000002100 */
[----:B------:R-:W2:Y:S01]  /*0020*/  LDC.64 R10, c[0x0][0x210] ;  /* 0x00008400ff0a7b82 */ /* 0x000ea20000000a00 */
[----:B------:R-:W-:Y:S01]  /*0030*/  ULDC.64 UR6, c[0x0][0x220] ;  /* 0x0000880000067ab9 */ /* 0x000fe20000000a00 */
[----:B------:R-:W-:Y:S01]  /*0040*/  ULDC.64 UR4, c[0x0][0x208] ;  /* 0x0000820000047ab9 */ /* 0x000fe20000000a00 */
[----:B------:R-:W3:Y:S05]  /*0050*/  S2R R3, SR_CTAID.X ;  /* 0x0000000000037919 */ /* 0x000eea0000002500 */
[----:B------:R-:W4:Y:S08]  /*0060*/  LDC.64 R6, c[0x0][0x218] ;  /* 0x00008600ff067b82 */ /* 0x000f300000000a00 */
[----:B------:R-:W5:Y:S01]  /*0070*/  LDC.64 R8, c[0x0][0x228] ;  /* 0x00008a00ff087b82 */ /* 0x000f620000000a00 */
[----:B-1----:R-:W-:-:S05]  /*0080*/  IMAD.SHL.U32 R0, R0, 0x2, RZ ;  /* 0x0000000200007824 */ /* 0x002fca00078e00ff */
[----:B------:R-:W-:-:S05]  /*0090*/  LOP3.LUT R0, R0, 0x1fe, RZ, 0xc0, !PT ;  /* 0x000001fe00007812 */ /* 0x000fca00078ec0ff */
[----:B---3--:R-:W-:-:S05]  /*00a0*/  IMAD R0, R3, 0x200, R0 ;  /* 0x0000020003007824 */ /* 0x008fca00078e0200 */
[----:B------:R-:W-:Y:S02]  /*00b0*/  SHF.R.S32.HI R3, RZ, 0x1f, R0 ;  /* 0x0000001fff037819 */ /* 0x000fe40000011400 */
[----:B------:R-:W-:Y:S02]  /*00c0*/  ISETP.GE.AND P0, PT, R0, 0x18800, PT ;  /* 0x000188000000780c */ /* 0x000fe40003f06270 */
[----:B------:R-:W-:-:S04]  /*00d0*/  LEA.HI R3, R3, R0, RZ, 0x9 ;  /* 0x0000000003037211 */ /* 0x000fc800078f48ff */
[----:B------:R-:W-:Y:S02]  /*00e0*/  LOP3.LUT R5, R3, 0xfffffe00, RZ, 0xc0, !PT ;  /* 0xfffffe0003057812 */ /* 0x000fe400078ec0ff */
[----:B------:R-:W-:-:S03]  /*00f0*/  SHF.R.S32.HI R3, RZ, 0x9, R3 ;  /* 0x00000009ff037819 */ /* 0x000fc60000011403 */
[C---:B------:R-:W-:Y:S02]  /*0100*/  IMAD.IADD R15, R0.reuse, 0x1, -R5 ;  /* 0x00000001000f7824 */ /* 0x040fe400078e0a05 */
[----:B------:R-:W-:Y:S02]  /*0110*/  IMAD.SHL.U32 R4, R3, 0x100, RZ ;  /* 0x0000010003047824 */ /* 0x000fe400078e00ff */
[C---:B----4-:R-:W-:Y:S01]  /*0120*/  IMAD.WIDE R12, R15.reuse, 0x4, R6 ;  /* 0x000000040f0c7825 */ /* 0x050fe200078e0206 */
[C---:B------:R-:W-:Y:S02]  /*0130*/  ISETP.GE.AND P1, PT, R15.reuse, 0x100, PT ;  /* 0x000001000f00780c */ /* 0x040fe40003f26270 */
[----:B------:R-:W-:Y:S02]  /*0140*/  CS2R R18, SRZ ;  /* 0x0000000000127805 */ /* 0x000fe4000001ff00 */
[--C-:B------:R-:W-:Y:S01]  /*0150*/  SHF.R.S32.HI R14, RZ, 0x1f, R4.reuse ;  /* 0x0000001fff0e7819 */ /* 0x100fe20000011404 */
[----:B------:R-:W-:Y:S01]  /*0160*/  IMAD.IADD R3, R15, 0x1, R4 ;  /* 0x000000010f037824 */ /* 0x000fe200078e0204 */
[----:B------:R-:W-:Y:S01]  /*0170*/  ISETP.LT.AND P3, PT, R0, 0x18800, !P1 ;  /* 0x000188000000780c */ /* 0x000fe20004f61270 */
[----:B------:R-:W1:Y:S01]  /*0180*/  LDC.64 R6, c[0x0][0x230] ;  /* 0x00008c00ff067b82 */ /* 0x000e620000000a00 */
[----:B------:R-:W-:Y:S01]  /*0190*/  IADD3 R17, P2, R15, R4, RZ ;  /* 0x000000040f117210 */ /* 0x000fe20007f5e0ff */
[----:B--2---:R-:W-:Y:S01]  /*01a0*/  IMAD.WIDE R10, R3, 0x4, R10 ;  /* 0x00000004030a7825 */ /* 0x004fe200078e020a */
[----:B------:R-:W-:-:S02]  /*01b0*/  CS2R R2, SRZ ;  /* 0x0000000000027805 */ /* 0x000fc4000001ff00 */
[----:B------:R-:W-:Y:S02]  /*01c0*/  CS2R R4, SRZ ;  /* 0x0000000000047805 */ /* 0x000fe4000001ff00 */
[C---:B------:R-:W-:Y:S02]  /*01d0*/  ISETP.GT.AND P4, PT, R15.reuse, 0xff, !P0 ;  /* 0x000000ff0f00780c */ /* 0x040fe40004784270 */
[----:B------:R-:W-:Y:S02]  /*01e0*/  LEA.HI.X.SX32 R14, R15, R14, 0x1, P2 ;  /* 0x0000000e0f0e7211 */ /* 0x000fe400010f0eff */
[C---:B------:R-:W-:Y:S01]  /*01f0*/  LEA R16, P2, R17.reuse, UR6, 0x2 ;  /* 0x0000000611107c11 */ /* 0x040fe2000f8410ff */
[----:B------:R-:W2:Y:S03]  /*0200*/  @P3 LDG.E.EL.64 R2, desc[UR4][R12.64] ;  /* 0x000000040c023981 */ /* 0x000ea6000c2e1b00 */
[----:B------:R-:W-:Y:S01]  /*0210*/  LEA.HI.X R17, R17, UR7, R14, 0x2, P2 ;  /* 0x0000000711117c11 */ /* 0x000fe200090f140e */
[----:B-----5:R-:W-:Y:S01]  /*0220*/  IMAD.WIDE R14, R15, 0x4, R8 ;  /* 0x000000040f0e7825 */ /* 0x020fe200078e0208 */
[----:B------:R-:W-:Y:S01]  /*0230*/  CS2R R8, SRZ ;  /* 0x0000000000087805 */ /* 0x000fe2000001ff00 */
[----:B------:R-:W3:Y:S04]  /*0240*/  @P3 LDG.E.EL.64 R4, desc[UR4][R10.64] ;  /* 0x000000040a043981 */ /* 0x000ee8000c2e1b00 */
[----:B------:R-:W4:Y:S04]  /*0250*/  @P4 LDG.E.EL.64 R18, desc[UR4][R16.64+-0x400] ;  /* 0xfffc000410124981 */ /* 0x000f28000c2e1b00 */
[----:B------:R-:W5:Y:S01]  /*0260*/  @P4 LDG.E.EL.64 R8, desc[UR4][R14.64+-0x400] ;  /* 0xfffc00040e084981 */ /* 0x000f62000c2e1b00 */
[----:B-1----:R-:W-:Y:S01]  /*0270*/  IMAD.WIDE R6, R0, 0x4, R6 ;  /* 0x0000000400067825 */ /* 0x002fe200078e0206 */
[----:B--2---:R-:W-:-:S02]  /*0280*/  SEL R21, R2, RZ, P3 ;  /* 0x000000ff02157207 */ /* 0x004fc40001800000 */
[----:B---3--:R-:W-:Y:S02]  /*0290*/  SEL R4, R4, RZ, P3 ;  /* 0x000000ff04047207 */ /* 0x008fe40001800000 */
[----:B------:R-:W-:Y:S02]  /*02a0*/  SEL R5, R5, RZ, P3 ;  /* 0x000000ff05057207 */ /* 0x000fe40001800000 */
[C---:B------:R-:W-:Y:S01]  /*02b0*/  FSETP.GEU.AND P2, PT, R4.reuse, -R21, PT ;  /* 0x800000150400720b */ /* 0x040fe20003f4e000 */
[----:B------:R-:W-:Y:S01]  /*02c0*/  FADD R2, R4, R21 ;  /* 0x0000001504027221 */ /* 0x000fe20000000000 */
[----:B------:R-:W-:Y:S02]  /*02d0*/  SEL R4, R3, RZ, P3 ;  /* 0x000000ff03047207 */ /* 0x000fe40001800000 */
[----:B----4-:R-:W-:Y:S02]  /*02e0*/  SEL R11, R18, RZ, P4 ;  /* 0x000000ff120b7207 */ /* 0x010fe40002000000 */
[----:B------:R-:W-:-:S02]  /*02f0*/  SEL R10, R19, RZ, P4 ;  /* 0x000000ff130a7207 */ /* 0x000fc40002000000 */
[----:B-----5:R-:W-:Y:S02]  /*0300*/  SEL R9, R9, RZ, P4 ;  /* 0x000000ff09097207 */ /* 0x020fe40002000000 */
[----:B------:R-:W-:Y:S01]  /*0310*/  SEL R8, R8, RZ, P4 ;  /* 0x000000ff08087207 */ /* 0x000fe20002000000 */
[----:B------:R-:W-:Y:S01]  /*0320*/  FADD R3, R5, R4 ;  /* 0x0000000405037221 */ /* 0x000fe20000000000 */
[C---:B------:R-:W-:Y:S01]  /*0330*/  FSETP.GEU.AND P3, PT, R10.reuse, -R9, PT ;  /* 0x800000090a00720b */ /* 0x040fe20003f6e000 */
[----:B------:R-:W-:Y:S01]  /*0340*/  FADD R9, R10, R9 ;  /* 0x000000090a097221 */ /* 0x000fe20000000000 */
[C---:B------:R-:W-:Y:S01]  /*0350*/  FSETP.GEU.AND P4, PT, R11.reuse, -R8, PT ;  /* 0x800000080b00720b */ /* 0x040fe20003f8e000 */
[----:B------:R-:W-:Y:S01]  /*0360*/  FADD R8, R11, R8 ;  /* 0x000000080b087221 */ /* 0x000fe20000000000 */
[----:B------:R-:W-:Y:S02]  /*0370*/  FSETP.GEU.AND P5, PT, R5, -R4, PT ;  /* 0x800000040500720b */ /* 0x000fe40003fae000 */
[----:B------:R-:W-:-:S02]  /*0380*/  FSEL R2, R2, RZ, P2 ;  /* 0x000000ff02027208 */ /* 0x000fc40001000000 */
[----:B------:R-:W-:Y:S02]  /*0390*/  FSEL R3, R3, RZ, P5 ;  /* 0x000000ff03037208 */ /* 0x000fe40002800000 */
[----:B------:R-:W-:Y:S02]  /*03a0*/  @P1 FSEL R2, R8, RZ, P4 ;  /* 0x000000ff08021208 */ /* 0x000fe40002000000 */
[----:B------:R-:W-:Y:S01]  /*03b0*/  @P1 FSEL R3, R9, RZ, P3 ;  /* 0x000000ff09031208 */ /* 0x000fe20001800000 */
[----:B------:R-:W-:Y:S06]  /*03c0*/  @P0 EXIT ;  /* 0x000000000000094d */ /* 0x000fec0003800000 */
[----:B------:R-:W-:Y:S01]  /*03d0*/  STG.E.64 desc[UR4][R6.64], R2 ;  /* 0x0000000206007986 */ /* 0x000fe2000c101b04 */
[----:B------:R-:W-:Y:S05]  /*03e0*/  EXIT ;  /* 0x000000000000794d */ /* 0x000fea0003800000 */
.L_x_0:
[----:B------:R-:W-:-:S00]  /*03f0*/  BRA `(.L_x_0) ;  /* 0xfffffffc00fc7947 */ /* 0x000fc0000383ffff */
[----:B------:R-:W-:-:S00]  /*0400*/  NOP ;  /* 0x0000000000007918 */ /* 0x000fc00000000000 */
[----:B------:R-:W-:-:S00]  /*0410*/  NOP ;  /* 0x0000000000007918 */ /* 0x000fc00000000000 */
[----:B------:R-:W-:-:S00]  /*0420*/  NOP ;  /* 0x0000000000007918 */ /* 0x000fc00000000000 */
[----:B------:R-:W-:-:S00]  /*0430*/  NOP ;  /* 0x0000000000007918 */ /* 0x000fc00000000000 */
[----:B------:R-:W-:-:S00]  /*0440*/  NOP ;  /* 0x0000000000007918 */ /* 0x000fc00000000000 */
[----:B------:R-:W-:-:S00]  /*0450*/  NOP ;  /* 0x0000000000007918 */ /* 0x000fc00000000000 */
[----:B------:R-:W-:-:S00]  /*0460*/  NOP ;  /* 0x0000000000007918 */ /* 0x000fc00000000000 */
[----:B------:R-:W-:-:S00]  /*0470*/  NOP ;  /* 0x0000000000007918 */ /* 0x000fc00000000000 */
.L_x_1:


//--------------------- .nv.constant0.triton_poi_fused_cat_23 --------------------------
	.section	.nv.constant0.triton_poi_fused_cat_23,"a",@progbits
	.sectionflags	@""
	.align	4
.nv.constant0.triton_poi_fused_cat_23:
	.zero		572
